	.headerflags	@"EF_CUDA_TEXMODE_UNIFIED EF_CUDA_64BIT_ADDRESS EF_CUDA_ACCELERATORS EF_CUDA_SM90 EF_CUDA_VIRTUAL_SM(EF_CUDA_SM90)"
	.elftype	@"ET_EXEC"


//--------------------- .nv.info                  --------------------------
	.section	.nv.info,"",@"SHT_CUDA_INFO"
	.align	4


	//----- nvinfo : EIATTR_REGCOUNT
	.align		4
        /*0000*/ 	.byte	0x04, 0x2f
        /*0002*/ 	.short	(.L_1 - .L_0)
	.align		4
.L_0:
        /*0004*/ 	.word	index@(triton_mm)
        /*0008*/ 	.word	0x00000030


	//----- nvinfo : EIATTR_MIN_STACK_SIZE
	.align		4
.L_1:
        /*000c*/ 	.byte	0x04, 0x12
        /*000e*/ 	.short	(.L_3 - .L_2)
	.align		4
.L_2:
        /*0010*/ 	.word	index@(triton_mm)
        /*0014*/ 	.word	0x00000000


	//----- nvinfo : EIATTR_FRAME_SIZE
	.align		4
.L_3:
        /*0018*/ 	.byte	0x04, 0x11
        /*001a*/ 	.short	(.L_5 - .L_4)
	.align		4
.L_4:
        /*001c*/ 	.word	index@(triton_mm)
        /*0020*/ 	.word	0x00000000


	//----- nvinfo : EIATTR_MIN_STACK_SIZE
	.align		4
.L_5:
        /*0024*/ 	.byte	0x04, 0x12
        /*0026*/ 	.short	(.L_7 - .L_6)
	.align		4
.L_6:
        /*0028*/ 	.word	index@(triton_mm)
        /*002c*/ 	.word	0x00000000
.L_7:


//--------------------- .nv.info.triton_mm        --------------------------
	.section	.nv.info.triton_mm,"",@"SHT_CUDA_INFO"
	.sectionflags	@""
	.align	4


	//----- nvinfo : EIATTR_CUDA_API_VERSION
	.align		4
        /*0000*/ 	.byte	0x04, 0x37
        /*0002*/ 	.short	(.L_9 - .L_8)
.L_8:
        /*0004*/ 	.word	0x0000007c


	//----- nvinfo : EIATTR_KPARAM_INFO
	.align		4
.L_9:
        /*0008*/ 	.byte	0x04, 0x17
        /*000a*/ 	.short	(.L_11 - .L_10)
.L_10:
        /*000c*/ 	.word	0x00000000
        /*0010*/ 	.short	0x0002
        /*0012*/ 	.short	0x0010
        /*0014*/ 	.byte	0x00, 0xf0, 0x21, 0x00


	//----- nvinfo : EIATTR_KPARAM_INFO
	.align		4
.L_11:
        /*0018*/ 	.byte	0x04, 0x17
        /*001a*/ 	.short	(.L_13 - .L_12)
.L_12:
        /*001c*/ 	.word	0x00000000
        /*0020*/ 	.short	0x0001
        /*0022*/ 	.short	0x0008
        /*0024*/ 	.byte	0x00, 0xf0, 0x21, 0x00


	//----- nvinfo : EIATTR_KPARAM_INFO
	.align		4
.L_13:
        /*0028*/ 	.byte	0x04, 0x17
        /*002a*/ 	.short	(.L_15 - .L_14)
.L_14:
        /*002c*/ 	.word	0x00000000
        /*0030*/ 	.short	0x0000
        /*0032*/ 	.short	0x0000
        /*0034*/ 	.byte	0x00, 0xf0, 0x21, 0x00


	//----- nvinfo : EIATTR_SPARSE_MMA_MASK
	.align		4
.L_15:
        /*0038*/ 	.byte	0x03, 0x50
        /*003a*/ 	.short	0x0000


	//----- nvinfo : EIATTR_MAXREG_COUNT
	.align		4
        /*003c*/ 	.byte	0x03, 0x1b
        /*003e*/ 	.short	0x00ff


	//----- nvinfo : EIATTR_EXIT_INSTR_OFFSETS
	.align		4
        /*0040*/ 	.byte	0x04, 0x1c
        /*0042*/ 	.short	(.L_17 - .L_16)


	//   ....[0]....
.L_16:
        /*0044*/ 	.word	0x000079e0


	//   ....[1]....
        /*0048*/ 	.word	0x00007a40


	//----- nvinfo : EIATTR_MAX_THREADS
	.align		4
.L_17:
        /*004c*/ 	.byte	0x04, 0x05
        /*004e*/ 	.short	(.L_19 - .L_18)
.L_18:
        /*0050*/ 	.word	0x00000100
        /*0054*/ 	.word	0x00000001
        /*0058*/ 	.word	0x00000001


	//----- nvinfo : EIATTR_CBANK_PARAM_SIZE
	.align		4
.L_19:
        /*005c*/ 	.byte	0x03, 0x19
        /*005e*/ 	.short	0x0018


	//----- nvinfo : EIATTR_PARAM_CBANK
	.align		4
        /*0060*/ 	.byte	0x04, 0x0a
        /*0062*/ 	.short	(.L_21 - .L_20)
	.align		4
.L_20:
        /*0064*/ 	.word	index@(.nv.constant0.triton_mm)
        /*0068*/ 	.short	0x0210
        /*006a*/ 	.short	0x0018


	//----- nvinfo : EIATTR_SW_WAR
	.align		4
.L_21:
        /*006c*/ 	.byte	0x04, 0x36
        /*006e*/ 	.short	(.L_23 - .L_22)
.L_22:
        /*0070*/ 	.word	0x00000008
.L_23:


//--------------------- .nv.callgraph             --------------------------
	.section	.nv.callgraph,"",@"SHT_CUDA_CALLGRAPH"
	.align	4
	.sectionentsize	8
	.align		4
        /*0000*/ 	.word	0x00000000
	.align		4
        /*0004*/ 	.word	0xffffffff
	.align		4
        /*0008*/ 	.word	0x00000000
	.align		4
        /*000c*/ 	.word	0xfffffffe
	.align		4
        /*0010*/ 	.word	0x00000000
	.align		4
        /*0014*/ 	.word	0xfffffffd
	.align		4
        /*0018*/ 	.word	0x00000000
	.align		4
        /*001c*/ 	.word	0xfffffffc


//--------------------- .text.triton_mm           --------------------------
	.section	.text.triton_mm,"ax",@progbits
	.sectionflags	@"SHF_BARRIERS=1"
	.align	128
        .global         triton_mm
        .type           triton_mm,@function
        .size           triton_mm,(.L_x_1 - triton_mm)
        .other          triton_mm,@"STO_CUDA_ENTRY STV_DEFAULT"
triton_mm:
.text.triton_mm:
[----:B------:R-:W1:Y:S01]  /*0000*/  LDC R1, c[0x0][0x28] ;  /* 0x00000a00ff017b82 */ /* 0x000e620000000800 */
[----:B------:R-:W2:Y:S01]  /*0010*/  S2R R9, SR_CTAID.X ;  /* 0x0000000000097919 */ /* 0x000ea20000002500 */
[----:B------:R-:W-:-:S06]  /*0020*/  IMAD.MOV.U32 R5, RZ, RZ, -0x8 ;  /* 0xfffffff8ff057424 */ /* 0x000fcc00078e00ff */
[----:B------:R-:W3:Y:S01]  /*0030*/  S2UR UR5, SR_CgaCtaId ;  /* 0x00000000000579c3 */ /* 0x000ee20000008800 */
[----:B------:R-:W-:Y:S01]  /*0040*/  UMOV UR4, 0x400 ;  /* 0x0000040000047882 */ /* 0x000fe20000000000 */
[----:B------:R-:W4:Y:S01]  /*0050*/  S2R R42, SR_TID.X ;  /* 0x00000000002a7919 */ /* 0x000f220000002100 */
[----:B------:R-:W-:-:S05]  /*0060*/  ULDC.64 UR6, c[0x0][0x208] ;  /* 0x0000820000067ab9 */ /* 0x000fca0000000a00 */
[----:B------:R-:W5:Y:S08]  /*0070*/  LDC.64 R32, c[0x0][0x210] ;  /* 0x00008400ff207b82 */ /* 0x000f700000000a00 */
[----:B------:R-:W5:Y:S01]  /*0080*/  LDC.64 R38, c[0x0][0x218] ;  /* 0x00008600ff267b82 */ /* 0x000f620000000a00 */
[----:B---3--:R-:W-:Y:S01]  /*0090*/  UPRMT UR4, UR5, 0x654, UR4 ;  /* 0x0000065405047896 */ /* 0x008fe20008000004 */
[----:B--2---:R-:W-:Y:S01]  /*00a0*/  IMAD.HI R0, R9, 0x2aaaaaab, RZ ;  /* 0x2aaaaaab09007827 */ /* 0x004fe200078e02ff */
[----:B------:R-:W-:-:S02]  /*00b0*/  IABS R8, R9 ;  /* 0x0000000900087213 */ /* 0x000fc40000000000 */
[----:B----4-:R-:W-:Y:S02]  /*00c0*/  LOP3.LUT R13, R42, 0x1f, RZ, 0xc0, !PT ;  /* 0x0000001f2a0d7812 */ /* 0x010fe400078ec0ff */
[----:B------:R-:W-:Y:S02]  /*00d0*/  SHF.R.U32.HI R3, RZ, 0x1f, R0 ;  /* 0x0000001fff037819 */ /* 0x000fe40000011600 */
[--C-:B------:R-:W-:Y:S02]  /*00e0*/  SHF.R.U32.HI R43, RZ, 0x2, R42.reuse ;  /* 0x00000002ff2b7819 */ /* 0x100fe4000001162a */
[----:B------:R-:W-:Y:S02]  /*00f0*/  LEA.HI.SX32 R0, R0, R3, 0x1a ;  /* 0x0000000300007211 */ /* 0x000fe400078fd2ff */
[--C-:B------:R-:W-:Y:S02]  /*0100*/  SHF.R.U32.HI R44, RZ, 0x3, R42.reuse ;  /* 0x00000003ff2c7819 */ /* 0x100fe4000001162a */
[----:B------:R-:W-:Y:S01]  /*0110*/  LOP3.LUT R43, R43, 0x18, RZ, 0xc0, !PT ;  /* 0x000000182b2b7812 */ /* 0x000fe200078ec0ff */
[----:B------:R-:W-:Y:S01]  /*0120*/  IMAD R2, R0, R5, 0x80 ;  /* 0x0000008000027424 */ /* 0x000fe200078e0205 */
[----:B------:R-:W-:Y:S01]  /*0130*/  LOP3.LUT R44, R44, 0x10, RZ, 0xc0, !PT ;  /* 0x000000102c2c7812 */ /* 0x000fe200078ec0ff */
[----:B------:R-:W-:Y:S01]  /*0140*/  IMAD R7, R0, -0x180, R9 ;  /* 0xfffffe8000077824 */ /* 0x000fe200078e0209 */
[----:B------:R-:W-:-:S02]  /*0150*/  SHF.R.U32.HI R45, RZ, 0x3, R42 ;  /* 0x00000003ff2d7819 */ /* 0x000fc4000001162a */
[----:B------:R-:W-:Y:S02]  /*0160*/  VIMNMX R4, R2, 0x8, PT ;  /* 0x0000000802047848 */ /* 0x000fe40003fe0100 */
[----:B------:R-:W-:Y:S02]  /*0170*/  IABS R10, R7 ;  /* 0x00000007000a7213 */ /* 0x000fe40000000000 */
[-C--:B------:R-:W-:Y:S02]  /*0180*/  IABS R6, R4.reuse ;  /* 0x0000000400067213 */ /* 0x080fe40000000000 */
[-C--:B------:R-:W-:Y:S02]  /*0190*/  IABS R12, R4.reuse ;  /* 0x00000004000c7213 */ /* 0x080fe40000000000 */
[----:B------:R-:W2:Y:S01]  /*01a0*/  I2F.RP R5, R6 ;  /* 0x0000000600057306 */ /* 0x000ea20000209400 */
[----:B------:R-:W-:Y:S02]  /*01b0*/  LOP3.LUT R7, R7, R4, RZ, 0x3c, !PT ;  /* 0x0000000407077212 */ /* 0x000fe400078e3cff */
[----:B------:R-:W-:-:S02]  /*01c0*/  SGXT.U32 R45, R45, 0x2 ;  /* 0x000000022d2d781a */ /* 0x000fc40000000000 */
[----:B------:R-:W-:-:S03]  /*01d0*/  ISETP.GE.AND P2, PT, R7, RZ, PT ;  /* 0x000000ff0700720c */ /* 0x000fc60003f46270 */
[----:B--2---:R-:W2:Y:S02]  /*01e0*/  MUFU.RCP R5, R5 ;  /* 0x0000000500057308 */ /* 0x004ea40000001000 */
[----:B--2---:R-:W-:-:S06]  /*01f0*/  VIADD R2, R5, 0xffffffe ;  /* 0x0ffffffe05027836 */ /* 0x004fcc0000000000 */
[----:B------:R2:W3:Y:S02]  /*0200*/  F2I.FTZ.U32.TRUNC.NTZ R3, R2 ;  /* 0x0000000200037305 */ /* 0x0004e4000021f000 */
[----:B--2---:R-:W-:Y:S02]  /*0210*/  IMAD.MOV.U32 R2, RZ, RZ, RZ ;  /* 0x000000ffff027224 */ /* 0x004fe400078e00ff */
[----:B---3--:R-:W-:-:S04]  /*0220*/  IMAD.MOV R11, RZ, RZ, -R3 ;  /* 0x000000ffff0b7224 */ /* 0x008fc800078e0a03 */
[----:B------:R-:W-:-:S04]  /*0230*/  IMAD R11, R11, R6, RZ ;  /* 0x000000060b0b7224 */ /* 0x000fc800078e02ff */
[----:B------:R-:W-:-:S04]  /*0240*/  IMAD.HI.U32 R3, R3, R11, R2 ;  /* 0x0000000b03037227 */ /* 0x000fc800078e0002 */
[----:B------:R-:W-:Y:S02]  /*0250*/  IMAD.MOV R11, RZ, RZ, -R12 ;  /* 0x000000ffff0b7224 */ /* 0x000fe400078e0a0c */
[----:B------:R-:W-:-:S04]  /*0260*/  IMAD.HI.U32 R2, R3, R10, RZ ;  /* 0x0000000a03027227 */ /* 0x000fc800078e00ff */
[----:B------:R-:W-:-:S04]  /*0270*/  IMAD.HI.U32 R3, R3, R8, RZ ;  /* 0x0000000803037227 */ /* 0x000fc800078e00ff */
[-C--:B------:R-:W-:Y:S02]  /*0280*/  IMAD R5, R2, R11.reuse, R10 ;  /* 0x0000000b02057224 */ /* 0x080fe400078e020a */
[----:B------:R-:W-:Y:S01]  /*0290*/  IMAD R3, R3, R11, R8 ;  /* 0x0000000b03037224 */ /* 0x000fe200078e0208 */
[----:B------:R-:W-:Y:S02]  /*02a0*/  SHF.R.U32.HI R11, RZ, 0x1, R42 ;  /* 0x00000001ff0b7819 */ /* 0x000fe4000001162a */
[C---:B------:R-:W-:Y:S02]  /*02b0*/  ISETP.GT.U32.AND P3, PT, R6.reuse, R5, PT ;  /* 0x000000050600720c */ /* 0x040fe40003f64070 */
[----:B------:R-:W-:-:S11]  /*02c0*/  ISETP.GT.U32.AND P0, PT, R6, R3, PT ;  /* 0x000000030600720c */ /* 0x000fd60003f04070 */
[--C-:B------:R-:W-:Y:S02]  /*02d0*/  @!P3 IMAD.IADD R5, R5, 0x1, -R6.reuse ;  /* 0x000000010505b824 */ /* 0x100fe400078e0a06 */
[----:B------:R-:W-:Y:S02]  /*02e0*/  @!P0 IMAD.IADD R3, R3, 0x1, -R6 ;  /* 0x0000000103038824 */ /* 0x000fe400078e0a06 */
[----:B------:R-:W-:Y:S01]  /*02f0*/  @!P3 VIADD R2, R2, 0x1 ;  /* 0x000000010202b836 */ /* 0x000fe20000000000 */
[----:B------:R-:W-:Y:S02]  /*0300*/  ISETP.GE.U32.AND P0, PT, R5, R6, PT ;  /* 0x000000060500720c */ /* 0x000fe40003f06070 */
[----:B------:R-:W-:Y:S02]  /*0310*/  ISETP.GT.U32.AND P1, PT, R6, R3, PT ;  /* 0x000000030600720c */ /* 0x000fe40003f24070 */
[----:B------:R-:W-:Y:S02]  /*0320*/  ISETP.GE.AND P3, PT, R9, RZ, PT ;  /* 0x000000ff0900720c */ /* 0x000fe40003f66270 */
[----:B------:R-:W-:-:S07]  /*0330*/  SHF.R.U32.HI R5, RZ, 0x2, R42 ;  /* 0x00000002ff057819 */ /* 0x000fce000001162a */
[----:B------:R-:W-:Y:S01]  /*0340*/  @P0 VIADD R2, R2, 0x1 ;  /* 0x0000000102020836 */ /* 0x000fe20000000000 */
[----:B------:R-:W-:Y:S01]  /*0350*/  ISETP.NE.AND P0, PT, R4, RZ, PT ;  /* 0x000000ff0400720c */ /* 0x000fe20003f05270 */
[----:B------:R-:W-:Y:S01]  /*0360*/  @!P1 IMAD.IADD R3, R3, 0x1, -R6 ;  /* 0x0000000103039824 */ /* 0x000fe200078e0a06 */
[----:B------:R-:W-:Y:S01]  /*0370*/  LOP3.LUT R4, RZ, R4, RZ, 0x33, !PT ;  /* 0x00000004ff047212 */ /* 0x000fe200078e33ff */
[----:B------:R-:W-:Y:S02]  /*0380*/  @!P2 IMAD.MOV R2, RZ, RZ, -R2 ;  /* 0x000000ffff02a224 */ /* 0x000fe400078e0a02 */
[----:B------:R-:W-:Y:S02]  /*0390*/  @!P3 IMAD.MOV R3, RZ, RZ, -R3 ;  /* 0x000000ffff03b224 */ /* 0x000fe400078e0a03 */
[----:B------:R-:W-:Y:S01]  /*03a0*/  IMAD.SHL.U32 R6, R42, 0x4, RZ ;  /* 0x000000042a067824 */ /* 0x000fe200078e00ff */
[C---:B------:R-:W-:Y:S02]  /*03b0*/  SEL R41, R4.reuse, R2, !P0 ;  /* 0x0000000204297207 */ /* 0x040fe40004000000 */
[----:B------:R-:W-:-:S02]  /*03c0*/  SEL R3, R4, R3, !P0 ;  /* 0x0000000304037207 */ /* 0x000fc40004000000 */
[----:B------:R-:W-:Y:S01]  /*03d0*/  SGXT.U32 R2, R5, 0x6 ;  /* 0x000000060502781a */ /* 0x000fe20000000000 */
[----:B------:R-:W-:Y:S01]  /*03e0*/  IMAD.SHL.U32 R41, R41, 0x40, RZ ;  /* 0x0000004029297824 */ /* 0x000fe200078e00ff */
[----:B------:R-:W-:Y:S01]  /*03f0*/  SHF.R.U32.HI R5, RZ, 0x3, R42 ;  /* 0x00000003ff057819 */ /* 0x000fe2000001162a */
[----:B------:R-:W-:Y:S01]  /*0400*/  IMAD R0, R0, 0x8, R3 ;  /* 0x0000000800007824 */ /* 0x000fe200078e0203 */
[----:B------:R-:W-:Y:S02]  /*0410*/  LOP3.LUT R11, R6, 0x18, R11, 0x48, !PT ;  /* 0x00000018060b7812 */ /* 0x000fe400078e480b */
[----:B------:R-:W-:Y:S01]  /*0420*/  LOP3.LUT R4, R41, R2, RZ, 0xfc, !PT ;  /* 0x0000000229047212 */ /* 0x000fe200078efcff */
[----:B------:R-:W-:Y:S01]  /*0430*/  IMAD.SHL.U32 R40, R0, 0x20, RZ ;  /* 0x0000002000287824 */ /* 0x000fe200078e00ff */
[----:B------:R-:W-:Y:S02]  /*0440*/  SGXT.U32 R3, R5, 0x5 ;  /* 0x000000050503781a */ /* 0x000fe40000000000 */
[----:B------:R-:W-:Y:S01]  /*0450*/  SHF.R.S32.HI R5, RZ, 0x1a, R0 ;  /* 0x0000001aff057819 */ /* 0x000fe20000011400 */
[----:B------:R-:W-:Y:S01]  /*0460*/  IMAD.HI R0, R4, 0x2aaaaaab, RZ ;  /* 0x2aaaaaab04007827 */ /* 0x000fe200078e02ff */
[----:B------:R-:W-:-:S02]  /*0470*/  LOP3.LUT R40, R40, R3, RZ, 0xfc, !PT ;  /* 0x0000000328287212 */ /* 0x000fc400078efcff */
[----:B------:R-:W-:Y:S02]  /*0480*/  SGXT R5, R5, 0x1 ;  /* 0x000000010505781a */ /* 0x000fe40000000200 */
[----:B------:R-:W-:Y:S02]  /*0490*/  SHF.R.U32.HI R7, RZ, 0x1f, R0 ;  /* 0x0000001fff077819 */ /* 0x000fe40000011600 */
[----:B------:R-:W-:Y:S02]  /*04a0*/  LEA.HI R5, R5, R40, RZ, 0xc ;  /* 0x0000002805057211 */ /* 0x000fe400078f60ff */
[----:B------:R-:W-:Y:S02]  /*04b0*/  LEA.HI R9, R0, R7, RZ, 0x17 ;  /* 0x0000000700097211 */ /* 0x000fe400078fb8ff */
[----:B------:R-:W-:Y:S01]  /*04c0*/  LOP3.LUT R7, R5, 0x3ff000, RZ, 0xc0, !PT ;  /* 0x003ff00005077812 */ /* 0x000fe200078ec0ff */
[----:B------:R-:W-:Y:S01]  /*04d0*/  IMAD.SHL.U32 R5, R42, 0x8, RZ ;  /* 0x000000082a057824 */ /* 0x000fe200078e00ff */
[----:B------:R-:W-:Y:S01]  /*04e0*/  LOP3.LUT R8, R6, 0x1c, RZ, 0xc0, !PT ;  /* 0x0000001c06087812 */ /* 0x000fe200078ec0ff */
[----:B------:R-:W-:Y:S01]  /*04f0*/  IMAD R9, R9, -0xc00, R4 ;  /* 0xfffff40009097824 */ /* 0x000fe200078e0204 */
[----:B------:R-:W-:Y:S01]  /*0500*/  LOP3.LUT R6, R11, 0x4, R6, 0xf8, !PT ;  /* 0x000000040b067812 */ /* 0x000fe200078ef806 */
[----:B------:R-:W-:Y:S01]  /*0510*/  IMAD.IADD R7, R40, 0x1, -R7 ;  /* 0x0000000128077824 */ /* 0x000fe200078e0a07 */
[----:B------:R-:W-:-:S02]  /*0520*/  LOP3.LUT R0, R5, 0x18, RZ, 0xc0, !PT ;  /* 0x0000001805007812 */ /* 0x000fc400078ec0ff */
[----:B------:R-:W-:Y:S01]  /*0530*/  LOP3.LUT R5, R5, 0x18, R42, 0x48, !PT ;  /* 0x0000001805057812 */ /* 0x000fe200078e482a */
[----:B------:R-:W-:Y:S02]  /*0540*/  IMAD R7, R7, 0xc00, R8 ;  /* 0x00000c0007077824 */ /* 0x000fe400078e0208 */
[----:B------:R-:W-:Y:S02]  /*0550*/  IMAD R9, R9, 0xc00, R0 ;  /* 0x00000c0009097824 */ /* 0x000fe400078e0200 */
[----:B------:R-:W-:Y:S01]  /*0560*/  IMAD R0, R3, 0x20, R6 ;  /* 0x0000002003007824 */ /* 0x000fe200078e0206 */
[----:B------:R-:W-:Y:S01]  /*0570*/  SHF.R.U32.HI R3, RZ, 0x3, R13 ;  /* 0x00000003ff037819 */ /* 0x000fe2000001160d */
[----:B------:R-:W-:Y:S01]  /*0580*/  IMAD R2, R2, 0x20, R5 ;  /* 0x0000002002027824 */ /* 0x000fe200078e0205 */
[----:B------:R-:W-:Y:S01]  /*0590*/  SHF.R.U32.HI R6, RZ, 0x4, R42 ;  /* 0x00000004ff067819 */ /* 0x000fe2000001162a */
[----:B-1---5:R-:W-:Y:S01]  /*05a0*/  IMAD.WIDE R32, R7, 0x2, R32 ;  /* 0x0000000207207825 */ /* 0x022fe200078e0220 */
[----:B------:R-:W-:-:S02]  /*05b0*/  LEA R0, R0, UR4, 0x1 ;  /* 0x0000000400007c11 */ /* 0x000fc4000f8e08ff */
[----:B------:R-:W-:Y:S01]  /*05c0*/  LEA R2, R2, UR4, 0x1 ;  /* 0x0000000402027c11 */ /* 0x000fe2000f8e08ff */
[----:B------:R-:W-:Y:S01]  /*05d0*/  IMAD.WIDE R38, R9, 0x2, R38 ;  /* 0x0000000209267825 */ /* 0x000fe200078e0226 */
[----:B------:R-:W-:Y:S01]  /*05e0*/  SGXT.U32 R3, R3, 0x1 ;  /* 0x000000010303781a */ /* 0x000fe20000000000 */
[----:B------:R-:W-:Y:S01]  /*05f0*/  @!PT LDS RZ, [RZ] ;  /* 0x00000000fffff984 */ /* 0x000fe20000000800 */
[----:B------:R-:W-:Y:S01]  /*0600*/  @!PT LDS RZ, [RZ] ;  /* 0x00000000fffff984 */ /* 0x000fe20000000800 */
[----:B------:R-:W-:Y:S01]  /*0610*/  @!PT LDS RZ, [RZ] ;  /* 0x00000000fffff984 */ /* 0x000fe20000000800 */
[----:B------:R-:W-:Y:S01]  /*0620*/  LDGSTS.E.64 [R0], desc[UR6][R32.64] ;  /* 0x0000000020007fae */ /* 0x000fe2000b921a46 */
[----:B------:R-:W-:Y:S02]  /*0630*/  SHF.R.U32.HI R5, RZ, 0x1, R42 ;  /* 0x00000001ff057819 */ /* 0x000fe4000001162a */
[----:B------:R-:W-:Y:S01]  /*0640*/  SGXT.U32 R6, R6, 0x1 ;  /* 0x000000010606781a */ /* 0x000fe20000000000 */
[----:B------:R-:W0:Y:S01]  /*0650*/  LDGDEPBAR ;  /* 0x00000000000079af */ /* 0x000e220000000000 */
[----:B------:R-:W-:Y:S01]  /*0660*/  IMAD.SHL.U32 R7, R3, 0x8, RZ ;  /* 0x0000000803077824 */ /* 0x000fe200078e00ff */
[----:B------:R-:W-:Y:S02]  /*0670*/  SGXT.U32 R5, R5, 0x2 ;  /* 0x000000020505781a */ /* 0x000fe40000000000 */
[----:B------:R-:W-:Y:S01]  /*0680*/  LDGSTS.E.BYPASS.128 [R2+0x2000], desc[UR6][R38.64] ;  /* 0x0200000026027fae */ /* 0x000fe2000b901c46 */
[----:B------:R-:W-:Y:S01]  /*0690*/  LOP3.LUT R9, R42, 0x7, RZ, 0xc0, !PT ;  /* 0x000000072a097812 */ /* 0x000fe200078ec0ff */
[C---:B------:R-:W-:Y:S01]  /*06a0*/  IMAD R8, R6.reuse, 0x20, R43 ;  /* 0x0000002006087824 */ /* 0x040fe200078e022b */
[----:B------:R-:W-:Y:S01]  /*06b0*/  LOP3.LUT R7, R7, R44, RZ, 0xfc, !PT ;  /* 0x0000002c07077212 */ /* 0x000fe200078efcff */
[----:B------:R-:W0:Y:S01]  /*06c0*/  LDGDEPBAR ;  /* 0x00000000000079af */ /* 0x000e220000000000 */
[-C--:B------:R-:W-:Y:S01]  /*06d0*/  LOP3.LUT R4, R6, R5.reuse, RZ, 0x3c, !PT ;  /* 0x0000000506047212 */ /* 0x080fe200078e3cff */
[----:B------:R-:W-:Y:S01]  /*06e0*/  IMAD.IADD R8, R9, 0x1, R8 ;  /* 0x0000000109087824 */ /* 0x000fe200078e0208 */
[----:B------:R-:W-:Y:S01]  /*06f0*/  LOP3.LUT R3, R3, R5, RZ, 0x3c, !PT ;  /* 0x0000000503037212 */ /* 0x000fe200078e3cff */
[----:B------:R-:W-:Y:S01]  /*0700*/  BAR.SYNC.DEFER_BLOCKING 0x0 ;  /* 0x0000000000007b1d */ /* 0x000fe20000010000 */
[----:B------:R-:W-:Y:S01]  /*0710*/  LOP3.LUT R6, R5, 0x2, R6, 0x1e, !PT ;  /* 0x0000000205067812 */ /* 0x000fe200078e1e06 */
[----:B------:R-:W-:Y:S01]  /*0720*/  IMAD.SHL.U32 R8, R8, 0x20, RZ ;  /* 0x0000002008087824 */ /* 0x000fe200078e00ff */
[----:B------:R-:W-:Y:S01]  /*0730*/  LOP3.LUT R7, R7, 0x7, R42, 0xf8, !PT ;  /* 0x0000000707077812 */ /* 0x000fe200078ef82a */
[----:B------:R-:W-:Y:S01]  /*0740*/  IMAD.SHL.U32 R3, R3, 0x8, RZ ;  /* 0x0000000803037824 */ /* 0x000fe200078e00ff */
[----:B------:R-:W-:Y:S01]  /*0750*/  LOP3.LUT R5, R5, 0x2, R45, 0x1e, !PT ;  /* 0x0000000205057812 */ /* 0x000fe200078e1e2d */
[----:B------:R-:W-:Y:S01]  /*0760*/  IMAD.SHL.U32 R4, R4, 0x8, RZ ;  /* 0x0000000804047824 */ /* 0x000fe200078e00ff */
[----:B------:R-:W-:Y:S01]  /*0770*/  IADD3 R34, P1, R38, 0x1000, RZ ;  /* 0x0000100026227810 */ /* 0x000fe20007f3e0ff */
[----:B------:R-:W-:Y:S01]  /*0780*/  IMAD.SHL.U32 R7, R7, 0x20, RZ ;  /* 0x0000002007077824 */ /* 0x000fe200078e00ff */
[----:B------:R-:W-:Y:S01]  /*0790*/  LOP3.LUT R9, R8, R3, RZ, 0xfc, !PT ;  /* 0x0000000308097212 */ /* 0x000fe200078efcff */
[----:B------:R-:W-:-:S02]  /*07a0*/  IMAD.SHL.U32 R6, R6, 0x8, RZ ;  /* 0x0000000806067824 */ /* 0x000fc400078e00ff */
[----:B------:R-:W-:Y:S01]  /*07b0*/  IMAD.SHL.U32 R5, R5, 0x8, RZ ;  /* 0x0000000805057824 */ /* 0x000fe200078e00ff */
[C---:B------:R-:W-:Y:S01]  /*07c0*/  LOP3.LUT R3, R7.reuse, R4, RZ, 0xfc, !PT ;  /* 0x0000000407037212 */ /* 0x040fe200078efcff */
[----:B------:R-:W-:Y:S01]  /*07d0*/  IMAD.X R35, RZ, RZ, R39, P1 ;  /* 0x000000ffff237224 */ /* 0x000fe200008e0627 */
[----:B------:R-:W-:Y:S02]  /*07e0*/  LOP3.LUT R6, R7, R6, RZ, 0xfc, !PT ;  /* 0x0000000607067212 */ /* 0x000fe400078efcff */
[----:B------:R-:W-:Y:S02]  /*07f0*/  LOP3.LUT R5, R8, R5, RZ, 0xfc, !PT ;  /* 0x0000000508057212 */ /* 0x000fe400078efcff */
[----:B------:R-:W-:Y:S02]  /*0800*/  LEA R4, R9, UR4, 0x1 ;  /* 0x0000000409047c11 */ /* 0x000fe4000f8e08ff */
[----:B------:R-:W-:Y:S02]  /*0810*/  LEA R3, R3, UR4, 0x1 ;  /* 0x0000000403037c11 */ /* 0x000fe4000f8e08ff */
[----:B------:R-:W-:Y:S01]  /*0820*/  LEA R36, R6, UR4, 0x1 ;  /* 0x0000000406247c11 */ /* 0x000fe2000f8e08ff */
[----:B------:R-:W-:Y:S01]  /*0830*/  @!PT LDS RZ, [RZ] ;  /* 0x00000000fffff984 */ /* 0x000fe20000000800 */
[----:B------:R-:W-:Y:S01]  /*0840*/  @!PT LDS RZ, [RZ] ;  /* 0x00000000fffff984 */ /* 0x000fe20000000800 */
[----:B------:R-:W-:Y:S01]  /*0850*/  @!PT LDS RZ, [RZ] ;  /* 0x00000000fffff984 */ /* 0x000fe20000000800 */
[----:B------:R-:W-:Y:S01]  /*0860*/  LDGSTS.E.64 [R0+0x800], desc[UR6][R32.64+0x40] ;  /* 0x0080004020007fae */ /* 0x000fe2000b921a46 */
[----:B------:R-:W-:-:S02]  /*0870*/  LEA R5, R5, UR4, 0x1 ;  /* 0x0000000405057c11 */ /* 0x000fc4000f8e08ff */
[----:B------:R-:W-:Y:S01]  /*0880*/  IADD3 R6, P0, R32, 0x1000, RZ ;  /* 0x0000100020067810 */ /* 0x000fe20007f1e0ff */
[----:B------:R-:W0:Y:S04]  /*0890*/  LDGDEPBAR ;  /* 0x00000000000079af */ /* 0x000e280000000000 */
[----:B------:R-:W-:Y:S01]  /*08a0*/  LDGSTS.E.BYPASS.128 [R2+0x3000], desc[UR6][R38.64+0x40] ;  /* 0x0300004026027fae */ /* 0x000fe2000b901c46 */
[----:B------:R-:W-:-:S03]  /*08b0*/  IMAD.X R7, RZ, RZ, R33, P0 ;  /* 0x000000ffff077224 */ /* 0x000fc600000e0621 */
[----:B------:R-:W0:Y:S01]  /*08c0*/  LDGDEPBAR ;  /* 0x00000000000079af */ /* 0x000e220000000000 */
[----:B------:R-:W-:Y:S06]  /*08d0*/  BAR.SYNC.DEFER_BLOCKING 0x0 ;  /* 0x0000000000007b1d */ /* 0x000fec0000010000 */
[----:B------:R-:W-:Y:S01]  /*08e0*/  @!PT LDS RZ, [RZ] ;  /* 0x00000000fffff984 */ /* 0x000fe20000000800 */
[----:B------:R-:W-:Y:S01]  /*08f0*/  @!PT LDS RZ, [RZ] ;  /* 0x00000000fffff984 */ /* 0x000fe20000000800 */
[----:B------:R-:W-:Y:S01]  /*0900*/  @!PT LDS RZ, [RZ] ;  /* 0x00000000fffff984 */ /* 0x000fe20000000800 */
[----:B------:R-:W-:Y:S04]  /*0910*/  LDGSTS.E.64 [R0+0x1000], desc[UR6][R32.64+0x80] ;  /* 0x0100008020007fae */ /* 0x000fe8000b921a46 */
[----:B------:R-:W0:Y:S04]  /*0920*/  LDGDEPBAR ;  /* 0x00000000000079af */ /* 0x000e280000000000 */
[----:B------:R-:W-:Y:S04]  /*0930*/  LDGSTS.E.BYPASS.128 [R2+0x4000], desc[UR6][R38.64+0x80] ;  /* 0x0400008026027fae */ /* 0x000fe8000b901c46 */
        /* <DEDUP_REMOVED lines=9> */
[----:B------:R-:W-:-:S04]  /*09d0*/  DEPBAR.LE SB0, 0x6 ;  /* 0x000081800000791a */ /* 0x000fc80000000000 */
[----:B------:R-:W-:Y:S06]  /*09e0*/  BAR.SYNC.DEFER_BLOCKING 0x0 ;  /* 0x0000000000007b1d */ /* 0x000fec0000010000 */
[----:B------:R-:W-:Y:S04]  /*09f0*/  LDSM.16.M88.4 R12, [R3] ;  /* 0x00000000030c783b */ /* 0x000fe80000000200 */
[----:B------:R-:W1:Y:S04]  /*0a00*/  LDSM.16.M88.4 R24, [R4+0x2000] ;  /* 0x002000000418783b */ /* 0x000e680000000200 */
[----:B------:R-:W-:Y:S04]  /*0a10*/  LDSM.16.M88.4 R8, [R36] ;  /* 0x000000002408783b */ /* 0x000fe80000000200 */
[----:B------:R-:W2:Y:S01]  /*0a20*/  LDSM.16.M88.4 R20, [R5+0x2000] ;  /* 0x002000000514783b */ /* 0x000ea20000000200 */
[----:B------:R-:W-:Y:S06]  /*0a30*/  BAR.SYNC.DEFER_BLOCKING 0x0 ;  /* 0x0000000000007b1d */ /* 0x000fec0000010000 */
[----:B------:R-:W-:Y:S01]  /*0a40*/  @!PT LDS RZ, [RZ] ;  /* 0x00000000fffff984 */ /* 0x000fe20000000800 */
[----:B------:R-:W-:Y:S01]  /*0a50*/  @!PT LDS RZ, [RZ] ;  /* 0x00000000fffff984 */ /* 0x000fe20000000800 */
[----:B------:R-:W-:Y:S01]  /*0a60*/  @!PT LDS RZ, [RZ] ;  /* 0x00000000fffff984 */ /* 0x000fe20000000800 */
[----:B------:R-:W-:Y:S04]  /*0a70*/  LDGSTS.E.64 [R0], desc[UR6][R32.64+0x100] ;  /* 0x0000010020007fae */ /* 0x000fe8000b921a46 */
[----:B------:R-:W0:Y:S01]  /*0a80*/  LDGDEPBAR ;  /* 0x00000000000079af */ /* 0x000e220000000000 */
[----:B-1----:R-:W-:Y:S03]  /*0a90*/  HMMA.16816.F32.BF16 R28, R12, R24, RZ ;  /* 0x000000180c1c723c */ /* 0x002fe600000418ff */
[----:B------:R-:W-:Y:S03]  /*0aa0*/  LDGSTS.E.BYPASS.128 [R2+0x2000], desc[UR6][R38.64+0x100] ;  /* 0x0200010026027fae */ /* 0x000fe6000b901c46 */
[----:B------:R-:W-:Y:S01]  /*0ab0*/  HMMA.16816.F32.BF16 R24, R12, R26, RZ ;  /* 0x0000001a0c18723c */ /* 0x000fe200000418ff */
[----:B------:R-:W0:-:S15]  /*0ac0*/  LDGDEPBAR ;  /* 0x00000000000079af */ /* 0x000e1e0000000000 */
[----:B------:R-:W-:Y:S02]  /*0ad0*/  NOP ;  /* 0x0000000000007918 */ /* 0x000fe40000000000 */
[----:B--2---:R-:W-:Y:S06]  /*0ae0*/  HMMA.16816.F32.BF16 R28, R8, R20, R28 ;  /* 0x00000014081c723c */ /* 0x004fec000004181c */
[----:B------:R-:W-:Y:S01]  /*0af0*/  HMMA.16816.F32.BF16 R20, R8, R22, R24 ;  /* 0x000000160814723c */ /* 0x000fe20000041818 */
[----:B------:R-:W-:-:S04]  /*0b00*/  DEPBAR.LE SB0, 0x6 ;  /* 0x000081800000791a */ /* 0x000fc80000000000 */
[----:B------:R-:W-:Y:S06]  /*0b10*/  BAR.SYNC.DEFER_BLOCKING 0x0 ;  /* 0x0000000000007b1d */ /* 0x000fec0000010000 */
[----:B------:R-:W-:Y:S04]  /*0b20*/  LDSM.16.M88.4 R16, [R3+0x800] ;  /* 0x000800000310783b */ /* 0x000fe80000000200 */
[----:B------:R-:W1:Y:S04]  /*0b30*/  LDSM.16.M88.4 R12, [R4+0x3000] ;  /* 0x00300000040c783b */ /* 0x000e680000000200 */
[----:B------:R-:W-:Y:S04]  /*0b40*/  LDSM.16.M88.4 R8, [R36+0x800] ;  /* 0x000800002408783b */ /* 0x000fe80000000200 */
[----:B------:R-:W2:Y:S01]  /*0b50*/  LDSM.16.M88.4 R24, [R5+0x3000] ;  /* 0x003000000518783b */ /* 0x000ea20000000200 */
[----:B------:R-:W-:Y:S06]  /*0b60*/  BAR.SYNC.DEFER_BLOCKING 0x0 ;  /* 0x0000000000007b1d */ /* 0x000fec0000010000 */
[----:B------:R-:W-:Y:S01]  /*0b70*/  @!PT LDS RZ, [RZ] ;  /* 0x00000000fffff984 */ /* 0x000fe20000000800 */
[----:B------:R-:W-:Y:S01]  /*0b80*/  @!PT LDS RZ, [RZ] ;  /* 0x00000000fffff984 */ /* 0x000fe20000000800 */
[----:B------:R-:W-:Y:S01]  /*0b90*/  @!PT LDS RZ, [RZ] ;  /* 0x00000000fffff984 */ /* 0x000fe20000000800 */
[----:B------:R-:W-:Y:S04]  /*0ba0*/  LDGSTS.E.64 [R0+0x800], desc[UR6][R32.64+0x140] ;  /* 0x0080014020007fae */ /* 0x000fe8000b921a46 */
[----:B------:R-:W0:Y:S01]  /*0bb0*/  LDGDEPBAR ;  /* 0x00000000000079af */ /* 0x000e220000000000 */
[----:B-1----:R-:W-:Y:S03]  /*0bc0*/  HMMA.16816.F32.BF16 R28, R16, R12, R28 ;  /* 0x0000000c101c723c */ /* 0x002fe6000004181c */
[----:B------:R-:W-:Y:S03]  /*0bd0*/  LDGSTS.E.BYPASS.128 [R2+0x3000], desc[UR6][R38.64+0x140] ;  /* 0x0300014026027fae */ /* 0x000fe6000b901c46 */
[----:B------:R-:W-:Y:S01]  /*0be0*/  HMMA.16816.F32.BF16 R16, R16, R14, R20 ;  /* 0x0000000e1010723c */ /* 0x000fe20000041814 */
        /* <DEDUP_REMOVED lines=489> */
[----:B------:R3:W-:Y:S04]  /*2a80*/  LDGSTS.E.64 [R0+0x1800], desc[UR6][R32.64+0x7c0] ;  /* 0x018007c020007fae */ /* 0x0007e8000b921a46 */
[----:B------:R-:W0:Y:S01]  /*2a90*/  LDGDEPBAR ;  /* 0x00000000000079af */ /* 0x000e220000000000 */
[----:B-1----:R-:W-:Y:S03]  /*2aa0*/  HMMA.16816.F32.BF16 R28, R24, R12, R28 ;  /* 0x0000000c181c723c */ /* 0x002fe6000004181c */
[----:B------:R-:W-:Y:S03]  /*2ab0*/  LDGSTS.E.BYPASS.128 [R2+0x5000], desc[UR6][R38.64+0x7c0] ;  /* 0x050007c026027fae */ /* 0x000fe6000b901c46 */
[----:B------:R-:W-:Y:S01]  /*2ac0*/  HMMA.16816.F32.BF16 R24, R24, R14, R16 ;  /* 0x0000000e1818723c */ /* 0x000fe20000041810 */
[----:B------:R-:W0:Y:S01]  /*2ad0*/  LDGDEPBAR ;  /* 0x00000000000079af */ /* 0x000e220000000000 */
[----:B---3--:R-:W-:-:S05]  /*2ae0*/  IADD3 R32, P0, R32, 0x2000, RZ ;  /* 0x0000200020207810 */ /* 0x008fca0007f1e0ff */
[----:B------:R-:W-:Y:S01]  /*2af0*/  IMAD.X R33, RZ, RZ, R33, P0 ;  /* 0x000000ffff217224 */ /* 0x000fe200000e0621 */
[----:B------:R-:W-:-:S10]  /*2b00*/  ISETP.GE.AND P0, PT, R40, 0x1000, PT ;  /* 0x000010002800780c */ /* 0x000fd40003f06270 */
        /* <DEDUP_REMOVED lines=24> */
[----:B------:R-:W1:Y:S03]  /*2c90*/  LDSM.16.M88.4 R12, [R4+0x3000] ;  /* 0x00300000040c783b */ /* 0x000e660000000200 */
[----:B-1----:R-:W-:Y:S06]  /*2ca0*/  HMMA.16816.F32.BF16 R28, R8, R12, R28 ;  /* 0x0000000c081c723c */ /* 0x002fec000004181c */
[----:B------:R-:W-:Y:S01]  /*2cb0*/  HMMA.16816.F32.BF16 R24, R8, R14, R24 ;  /* 0x0000000e0818723c */ /* 0x000fe20000041818 */
[----:B------:R-:W-:Y:S04]  /*2cc0*/  LDSM.16.M88.4 R8, [R36+0x800] ;  /* 0x000800002408783b */ /* 0x000fe80000000200 */
[----:B------:R-:W1:Y:S01]  /*2cd0*/  LDSM.16.M88.4 R12, [R5+0x3000] ;  /* 0x00300000050c783b */ /* 0x000e620000000200 */
        /* <DEDUP_REMOVED lines=8> */
[----:B-1----:R-:W-:Y:S06]  /*2d60*/  HMMA.16816.F32.BF16 R28, R8, R12, R28 ;  /* 0x0000000c081c723c */ /* 0x002fec000004181c */
        /* <DEDUP_REMOVED lines=39> */
[----:B------:R-:W-:Y:S04]  /*2fe0*/  LDSM.16.M88.4 R8, [R3] ;  /* 0x000000000308783b */ /* 0x000fe80000000200 */
[----:B------:R-:W1:Y:S03]  /*2ff0*/  LDSM.16.M88.4 R12, [R4+0x2000] ;  /* 0x00200000040c783b */ /* 0x000e660000000200 */
[----:B-1----:R-:W-:Y:S06]  /*3000*/  HMMA.16816.F32.BF16 R28, R8, R12, R28 ;  /* 0x0000000c081c723c */ /* 0x002fec000004181c */
[----:B------:R-:W-:Y:S01]  /*3010*/  HMMA.16816.F32.BF16 R24, R8, R14, R24 ;  /* 0x0000000e0818723c */ /* 0x000fe20000041818 */
[----:B------:R-:W-:Y:S04]  /*3020*/  LDSM.16.M88.4 R8, [R36] ;  /* 0x000000002408783b */ /* 0x000fe80000000200 */
[----:B------:R-:W1:Y:S01]  /*3030*/  LDSM.16.M88.4 R12, [R5+0x2000] ;  /* 0x00200000050c783b */ /* 0x000e620000000200 */
[----:B------:R-:W-:Y:S06]  /*3040*/  BAR.SYNC.DEFER_BLOCKING 0x0 ;  /* 0x0000000000007b1d */ /* 0x000fec0000010000 */
[----:B------:R-:W-:Y:S01]  /*3050*/  @!PT LDS RZ, [RZ] ;  /* 0x00000000fffff984 */ /* 0x000fe20000000800 */
[----:B------:R-:W-:Y:S01]  /*3060*/  @!PT LDS RZ, [RZ] ;  /* 0x00000000fffff984 */ /* 0x000fe20000000800 */
[----:B------:R-:W-:Y:S01]  /*3070*/  @!PT LDS RZ, [RZ] ;  /* 0x00000000fffff984 */ /* 0x000fe20000000800 */
[----:B------:R-:W-:Y:S04]  /*3080*/  LDGSTS.E.64 [R0], desc[UR6][R6.64+-0x700] ;  /* 0x0000090006007fae */ /* 0x000fe8000b921a46 */
        /* <DEDUP_REMOVED lines=1062> */
[----:B------:R1:W-:Y:S03]  /*72f0*/  LDGSTS.E.BYPASS.128 [R2+0x5000], desc[UR6][R34.64+0x7c0] ;  /* 0x050007c022027fae */ /* 0x0003e6000b901c46 */
[----:B------:R-:W-:Y:S01]  /*7300*/  HMMA.16816.F32.BF16 R24, R8, R14, R24 ;  /* 0x0000000e0818723c */ /* 0x000fe20000041818 */
[----:B------:R-:W0:Y:S01]  /*7310*/  LDGDEPBAR ;  /* 0x00000000000079af */ /* 0x000e220000000000 */
[----:B---3--:R-:W-:-:S05]  /*7320*/  IADD3 R6, P1, R38, 0x2000, RZ ;  /* 0x0000200026067810 */ /* 0x008fca0007f3e0ff */
[----:B------:R-:W-:Y:S01]  /*7330*/  IMAD.X R7, RZ, RZ, R39, P1 ;  /* 0x000000ffff077224 */ /* 0x000fe200008e0627 */
[----:B-1----:R-:W-:-:S04]  /*7340*/  LOP3.LUT R35, R42, 0x1f, RZ, 0xc0, !PT ;  /* 0x0000001f2a237812 */ /* 0x002fc800078ec0ff */
[----:B------:R-:W-:Y:S02]  /*7350*/  LEA.HI R44, R35, R44, RZ, 0x1e ;  /* 0x0000002c232c7211 */ /* 0x000fe400078ff0ff */
[----:B------:R-:W-:-:S04]  /*7360*/  LOP3.LUT R35, R42, 0x7, RZ, 0xc0, !PT ;  /* 0x000000072a237812 */ /* 0x000fc800078ec0ff */
        /* <DEDUP_REMOVED lines=12> */
[----:B------:R-:W-:Y:S04]  /*7430*/  LDGSTS.E.64 [R0], desc[UR6][R32.64+-0x800], !PT ;  /* 0x0000080020007fae */ /* 0x000fe8000f921a46 */
[----:B------:R-:W0:Y:S01]  /*7440*/  LDGDEPBAR ;  /* 0x00000000000079af */ /* 0x000e220000000000 */
[----:B-1----:R-:W-:Y:S03]  /*7450*/  HMMA.16816.F32.BF16 R28, R8, R12, R28 ;  /* 0x0000000c081c723c */ /* 0x002fe6000004181c */
[----:B------:R-:W-:Y:S03]  /*7460*/  LDGSTS.E.BYPASS.128 [R2+0x2000], desc[UR6][R6.64+-0x800], !PT ;  /* 0x0200080006027fae */ /* 0x000fe6000f901c46 */
        /* <DEDUP_REMOVED lines=15> */
[----:B------:R-:W-:Y:S04]  /*7560*/  LDGSTS.E.64 [R0+0x800], desc[UR6][R32.64+-0x7c0], !PT ;  /* 0x0080084020007fae */ /* 0x000fe8000f921a46 */
        /* <DEDUP_REMOVED lines=29> */
[----:B------:R1:W-:Y:S04]  /*7740*/  LDSM.16.M88.4 R8, [R3+0x1800] ;  /* 0x001800000308783b */ /* 0x0003e80000000200 */
[----:B------:R2:W3:Y:S04]  /*7750*/  LDSM.16.M88.4 R12, [R4+0x5000] ;  /* 0x00500000040c783b */ /* 0x0004e80000000200 */
[----:B------:R-:W-:Y:S01]  /*7760*/  LDSM.16.M88.4 R36, [R36+0x1800] ;  /* 0x001800002424783b */ /* 0x000fe20000000200 */
[----:B-1----:R-:W-:-:S03]  /*7770*/  SHF.R.U32.HI R3, RZ, 0x5, R42 ;  /* 0x00000005ff037819 */ /* 0x002fc6000001162a */
[----:B------:R-:W1:Y:S01]  /*7780*/  LDSM.16.M88.4 R16, [R5+0x5000] ;  /* 0x005000000510783b */ /* 0x000e620000000200 */
[C---:B--2---:R-:W-:Y:S02]  /*7790*/  IMAD.SHL.U32 R4, R42.reuse, 0x2, RZ ;  /* 0x000000022a047824 */ /* 0x044fe400078e00ff */
[----:B------:R-:W-:Y:S01]  /*77a0*/  IMAD.SHL.U32 R42, R42, 0x8, RZ ;  /* 0x000000082a2a7824 */ /* 0x000fe200078e00ff */
[----:B------:R-:W-:Y:S02]  /*77b0*/  BAR.SYNC.DEFER_BLOCKING 0x0 ;  /* 0x0000000000007b1d */ /* 0x000fe40000010000 */
[----:B------:R-:W-:Y:S02]  /*77c0*/  LOP3.LUT R43, R43, 0x6, R4, 0xf8, !PT ;  /* 0x000000062b2b7812 */ /* 0x000fe400078ef804 */
[----:B------:R-:W-:-:S03]  /*77d0*/  LOP3.LUT R41, R41, 0x38, R42, 0xf8, !PT ;  /* 0x0000003829297812 */ /* 0x000fc600078ef82a */
[----:B------:R-:W-:Y:S01]  /*77e0*/  IMAD R43, R44, 0x48, R43 ;  /* 0x000000482c2b7824 */ /* 0x000fe200078e022b */
[----:B------:R-:W-:-:S04]  /*77f0*/  ISETP.LT.AND P0, PT, R41, 0xc00, !P0 ;  /* 0x00000c002900780c */ /* 0x000fc80004701270 */
[----:B------:R-:W-:Y:S01]  /*7800*/  LEA R43, R43, UR4, 0x1 ;  /* 0x000000042b2b7c11 */ /* 0x000fe2000f8e08ff */
[----:B------:R-:W-:Y:S01]  /*7810*/  @!PT LDS RZ, [RZ] ;  /* 0x00000000fffff984 */ /* 0x000fe20000000800 */
[----:B------:R-:W-:Y:S01]  /*7820*/  @!PT LDS RZ, [RZ] ;  /* 0x00000000fffff984 */ /* 0x000fe20000000800 */
[----:B------:R-:W-:Y:S01]  /*7830*/  @!PT LDS RZ, [RZ] ;  /* 0x00000000fffff984 */ /* 0x000fe20000000800 */
[----:B------:R2:W-:Y:S04]  /*7840*/  LDGSTS.E.64 [R0+0x1800], desc[UR6][R32.64+-0x740], !PT ;  /* 0x018008c020007fae */ /* 0x0005e8000f921a46 */
[----:B------:R-:W0:Y:S01]  /*7850*/  LDGDEPBAR ;  /* 0x00000000000079af */ /* 0x000e220000000000 */
[----:B---3--:R-:W-:Y:S03]  /*7860*/  HMMA.16816.F32.BF16 R28, R8, R12, R28 ;  /* 0x0000000c081c723c */ /* 0x008fe6000004181c */
[----:B------:R3:W-:Y:S03]  /*7870*/  LDGSTS.E.BYPASS.128 [R2+0x5000], desc[UR6][R6.64+-0x740], !PT ;  /* 0x050008c006027fae */ /* 0x0007e6000f901c46 */
[----:B------:R-:W-:Y:S01]  /*7880*/  HMMA.16816.F32.BF16 R24, R8, R14, R24 ;  /* 0x0000000e0818723c */ /* 0x000fe20000041818 */
[----:B------:R-:W0:Y:S06]  /*7890*/  LDGDEPBAR ;  /* 0x00000000000079af */ /* 0x000e2c0000000000 */
[----:B------:R-:W-:-:S05]  /*78a0*/  IMAD.SHL.U32 R8, R3, 0x4, RZ ;  /* 0x0000000403087824 */ /* 0x000fca00078e00ff */
[----:B------:R-:W-:-:S05]  /*78b0*/  LOP3.LUT R8, R45, 0x1c, R8, 0xf8, !PT ;  /* 0x0000001c2d087812 */ /* 0x000fca00078ef808 */
[----:B--2---:R-:W-:Y:S01]  /*78c0*/  IMAD R0, R8, 0x9, R35 ;  /* 0x0000000908007824 */ /* 0x004fe200078e0223 */
[----:B-1----:R-:W-:Y:S03]  /*78d0*/  HMMA.16816.F32.BF16 R28, R36, R16, R28 ;  /* 0x00000010241c723c */ /* 0x002fe6000004181c */
[----:B------:R-:W-:-:S03]  /*78e0*/  IMAD.SHL.U32 R0, R0, 0x8, RZ ;  /* 0x0000000800007824 */ /* 0x000fc600078e00ff */
[----:B------:R-:W-:Y:S01]  /*78f0*/  HMMA.16816.F32.BF16 R24, R36, R18, R24 ;  /* 0x000000122418723c */ /* 0x000fe20000041818 */
[----:B------:R-:W-:-:S04]  /*7900*/  DEPBAR.LE SB0, 0x6 ;  /* 0x000081800000791a */ /* 0x000fc80000000000 */
[----:B------:R-:W-:Y:S01]  /*7910*/  BAR.SYNC.DEFER_BLOCKING 0x0 ;  /* 0x0000000000007b1d */ /* 0x000fe20000010000 */
[----:B------:R-:W-:-:S12]  /*7920*/  LEA R0, R0, UR4, 0x1 ;  /* 0x0000000400007c11 */ /* 0x000fd8000f8e08ff */
[----:B------:R-:W-:Y:S02]  /*7930*/  F2FP.BF16.F32.PACK_AB R28, R29, R28 ;  /* 0x0000001c1d1c723e */ /* 0x000fe400000010ff */
[----:B------:R-:W-:-:S04]  /*7940*/  F2FP.BF16.F32.PACK_AB R30, R31, R30 ;  /* 0x0000001e1f1e723e */ /* 0x000fc800000010ff */
[----:B------:R-:W-:Y:S02]  /*7950*/  F2FP.BF16.F32.PACK_AB R24, R25, R24 ;  /* 0x000000181918723e */ /* 0x000fe400000010ff */
[----:B------:R-:W-:Y:S01]  /*7960*/  F2FP.BF16.F32.PACK_AB R26, R27, R26 ;  /* 0x0000001a1b1a723e */ /* 0x000fe200000010ff */
[----:B------:R-:W-:-:S04]  /*7970*/  DEPBAR.LE SB0, 0x0 ;  /* 0x000080000000791a */ /* 0x000fc80000000000 */
[----:B------:R-:W-:Y:S06]  /*7980*/  BAR.SYNC.DEFER_BLOCKING 0x0 ;  /* 0x0000000000007b1d */ /* 0x000fec0000010000 */
[----:B------:R3:W-:Y:S04]  /*7990*/  STS [R43], R28 ;  /* 0x0000001c2b007388 */ /* 0x0007e80000000800 */
[----:B------:R3:W-:Y:S04]  /*79a0*/  STS [R43+0x480], R30 ;  /* 0x0004801e2b007388 */ /* 0x0007e80000000800 */
[----:B------:R3:W-:Y:S04]  /*79b0*/  STS [R43+0x40], R24 ;  /* 0x000040182b007388 */ /* 0x0007e80000000800 */
[----:B------:R3:W-:Y:S01]  /*79c0*/  STS [R43+0x4c0], R26 ;  /* 0x0004c01a2b007388 */ /* 0x0007e20000000800 */
[----:B------:R-:W-:Y:S06]  /*79d0*/  BAR.SYNC.DEFER_BLOCKING 0x0 ;  /* 0x0000000000007b1d */ /* 0x000fec0000010000 */
[----:B---3--:R-:W-:Y:S05]  /*79e0*/  @!P0 EXIT ;  /* 0x000000000000894d */ /* 0x008fea0003800000 */
[----:B------:R-:W1:Y:S01]  /*79f0*/  LDS.128 R4, [R0] ;  /* 0x0000000000047984 */ /* 0x000e620000000c00 */
[----:B------:R-:W2:Y:S01]  /*7a00*/  LDC.64 R2, c[0x0][0x220] ;  /* 0x00008800ff027b82 */ /* 0x000ea20000000a00 */
[----:B------:R-:W-:-:S04]  /*7a10*/  IMAD R41, R40, 0xc00, R41 ;  /* 0x00000c0028297824 */ /* 0x000fc800078e0229 */
[----:B--2---:R-:W-:-:S05]  /*7a20*/  IMAD.WIDE R2, R41, 0x2, R2 ;  /* 0x0000000229027825 */ /* 0x004fca00078e0202 */
[----:B-1----:R-:W-:Y:S01]  /*7a30*/  STG.E.128 desc[UR6][R2.64], R4 ;  /* 0x0000000402007986 */ /* 0x002fe2000c101d06 */
[----:B------:R-:W-:Y:S05]  /*7a40*/  EXIT ;  /* 0x000000000000794d */ /* 0x000fea0003800000 */
.L_x_0:
[----:B------:R-:W-:-:S00]  /*7a50*/  BRA `(.L_x_0) ;  /* 0xfffffffc00fc7947 */ /* 0x000fc0000383ffff */
[----:B------:R-:W-:-:S00]  /*7a60*/  NOP ;  /* 0x0000000000007918 */ /* 0x000fc00000000000 */
        /* <DEDUP_REMOVED lines=9> */
.L_x_1:


//--------------------- .nv.shared.triton_mm      --------------------------
	.section	.nv.shared.triton_mm,"aw",@nobits
	.sectionflags	@""
	.align	16
	.zero		1024


//--------------------- .nv.constant0.triton_mm   --------------------------
	.section	.nv.constant0.triton_mm,"a",@progbits
	.sectionflags	@""
	.align	4
.nv.constant0.triton_mm:
	.zero		552
